	.headerflags	@"EF_CUDA_TEXMODE_UNIFIED EF_CUDA_64BIT_ADDRESS EF_CUDA_ACCELERATORS EF_CUDA_SM90 EF_CUDA_VIRTUAL_SM(EF_CUDA_SM90)"
	.elftype	@"ET_EXEC"


//--------------------- .nv.info                  --------------------------
	.section	.nv.info,"",@"SHT_CUDA_INFO"
	.align	4


	//----- nvinfo : EIATTR_REGCOUNT
	.align		4
        /*0000*/ 	.byte	0x04, 0x2f
        /*0002*/ 	.short	(.L_1 - .L_0)
	.align		4
.L_0:
        /*0004*/ 	.word	index@(triton_poi_fused_cat_20)
        /*0008*/ 	.word	0x00000018


	//----- nvinfo : EIATTR_MIN_STACK_SIZE
	.align		4
.L_1:
        /*000c*/ 	.byte	0x04, 0x12
        /*000e*/ 	.short	(.L_3 - .L_2)
	.align		4
.L_2:
        /*0010*/ 	.word	index@(triton_poi_fused_cat_20)
        /*0014*/ 	.word	0x00000000


	//----- nvinfo : EIATTR_FRAME_SIZE
	.align		4
.L_3:
        /*0018*/ 	.byte	0x04, 0x11
        /*001a*/ 	.short	(.L_5 - .L_4)
	.align		4
.L_4:
        /*001c*/ 	.word	index@(triton_poi_fused_cat_20)
        /*0020*/ 	.word	0x00000000


	//----- nvinfo : EIATTR_MIN_STACK_SIZE
	.align		4
.L_5:
        /*0024*/ 	.byte	0x04, 0x12
        /*0026*/ 	.short	(.L_7 - .L_6)
	.align		4
.L_6:
        /*0028*/ 	.word	index@(triton_poi_fused_cat_20)
        /*002c*/ 	.word	0x00000000
.L_7:


//--------------------- .nv.info.triton_poi_fused_cat_20 --------------------------
	.section	.nv.info.triton_poi_fused_cat_20,"",@"SHT_CUDA_INFO"
	.sectionflags	@""
	.align	4


	//----- nvinfo : EIATTR_CUDA_API_VERSION
	.align		4
        /*0000*/ 	.byte	0x04, 0x37
        /*0002*/ 	.short	(.L_9 - .L_8)
.L_8:
        /*0004*/ 	.word	0x0000007c


	//----- nvinfo : EIATTR_KPARAM_INFO
	.align		4
.L_9:
        /*0008*/ 	.byte	0x04, 0x17
        /*000a*/ 	.short	(.L_11 - .L_10)
.L_10:
        /*000c*/ 	.word	0x00000000
        /*0010*/ 	.short	0x0005
        /*0012*/ 	.short	0x0028
        /*0014*/ 	.byte	0x00, 0xf0, 0x11, 0x00


	//----- nvinfo : EIATTR_KPARAM_INFO
	.align		4
.L_11:
        /*0018*/ 	.byte	0x04, 0x17
        /*001a*/ 	.short	(.L_13 - .L_12)
.L_12:
        /*001c*/ 	.word	0x00000000
        /*0020*/ 	.short	0x0004
        /*0022*/ 	.short	0x0020
        /*0024*/ 	.byte	0x00, 0xf4, 0x21, 0x00


	//----- nvinfo : EIATTR_KPARAM_INFO
	.align		4
.L_13:
        /*0028*/ 	.byte	0x04, 0x17
        /*002a*/ 	.short	(.L_15 - .L_14)
.L_14:
        /*002c*/ 	.word	0x00000000
        /*0030*/ 	.short	0x0003
        /*0032*/ 	.short	0x0018
        /*0034*/ 	.byte	0x00, 0xf4, 0x21, 0x00


	//----- nvinfo : EIATTR_KPARAM_INFO
	.align		4
.L_15:
        /*0038*/ 	.byte	0x04, 0x17
        /*003a*/ 	.short	(.L_17 - .L_16)
.L_16:
        /*003c*/ 	.word	0x00000000
        /*0040*/ 	.short	0x0002
        /*0042*/ 	.short	0x0010
        /*0044*/ 	.byte	0x00, 0xf4, 0x21, 0x00


	//----- nvinfo : EIATTR_KPARAM_INFO
	.align		4
.L_17:
        /*0048*/ 	.byte	0x04, 0x17
        /*004a*/ 	.short	(.L_19 - .L_18)
.L_18:
        /*004c*/ 	.word	0x00000000
        /*0050*/ 	.short	0x0001
        /*0052*/ 	.short	0x0008
        /*0054*/ 	.byte	0x00, 0xf4, 0x21, 0x00


	//----- nvinfo : EIATTR_KPARAM_INFO
	.align		4
.L_19:
        /*0058*/ 	.byte	0x04, 0x17
        /*005a*/ 	.short	(.L_21 - .L_20)
.L_20:
        /*005c*/ 	.word	0x00000000
        /*0060*/ 	.short	0x0000
        /*0062*/ 	.short	0x0000
        /*0064*/ 	.byte	0x00, 0xf4, 0x21, 0x00


	//----- nvinfo : EIATTR_SPARSE_MMA_MASK
	.align		4
.L_21:
        /*0068*/ 	.byte	0x03, 0x50
        /*006a*/ 	.short	0x0000


	//----- nvinfo : EIATTR_MAXREG_COUNT
	.align		4
        /*006c*/ 	.byte	0x03, 0x1b
        /*006e*/ 	.short	0x00ff


	//----- nvinfo : EIATTR_EXIT_INSTR_OFFSETS
	.align		4
        /*0070*/ 	.byte	0x04, 0x1c
        /*0072*/ 	.short	(.L_23 - .L_22)


	//   ....[0]....
.L_22:
        /*0074*/ 	.word	0x000003b0


	//   ....[1]....
        /*0078*/ 	.word	0x000003d0


	//----- nvinfo : EIATTR_REQNTID
	.align		4
.L_23:
        /*007c*/ 	.byte	0x04, 0x10
        /*007e*/ 	.short	(.L_25 - .L_24)
.L_24:
        /*0080*/ 	.word	0x00000100
        /*0084*/ 	.word	0x00000001
        /*0088*/ 	.word	0x00000001


	//----- nvinfo : EIATTR_CBANK_PARAM_SIZE
	.align		4
.L_25:
        /*008c*/ 	.byte	0x03, 0x19
        /*008e*/ 	.short	0x002c


	//----- nvinfo : EIATTR_PARAM_CBANK
	.align		4
        /*0090*/ 	.byte	0x04, 0x0a
        /*0092*/ 	.short	(.L_27 - .L_26)
	.align		4
.L_26:
        /*0094*/ 	.word	index@(.nv.constant0.triton_poi_fused_cat_20)
        /*0098*/ 	.short	0x0210
        /*009a*/ 	.short	0x002c


	//----- nvinfo : EIATTR_SW_WAR
	.align		4
.L_27:
        /*009c*/ 	.byte	0x04, 0x36
        /*009e*/ 	.short	(.L_29 - .L_28)
.L_28:
        /*00a0*/ 	.word	0x00000008
.L_29:


//--------------------- .nv.callgraph             --------------------------
	.section	.nv.callgraph,"",@"SHT_CUDA_CALLGRAPH"
	.align	4
	.sectionentsize	8
	.align		4
        /*0000*/ 	.word	0x00000000
	.align		4
        /*0004*/ 	.word	0xffffffff
	.align		4
        /*0008*/ 	.word	0x00000000
	.align		4
        /*000c*/ 	.word	0xfffffffe
	.align		4
        /*0010*/ 	.word	0x00000000
	.align		4
        /*0014*/ 	.word	0xfffffffd
	.align		4
        /*0018*/ 	.word	0x00000000
	.align		4
        /*001c*/ 	.word	0xfffffffc


//--------------------- .text.triton_poi_fused_cat_20 --------------------------
	.section	.text.triton_poi_fused_cat_20,"ax",@progbits
	.align	128
        .global         triton_poi_fused_cat_20
        .type           triton_poi_fused_cat_20,@function
        .size           triton_poi_fused_cat_20,(.L_x_1 - triton_poi_fused_cat_20)
        .other          triton_poi_fused_cat_20,@"STO_CUDA_ENTRY STV_DEFAULT"
triton_poi_fused_cat_20:
.text.triton_poi_fused_cat_20:
[----:B------:R-:W0:Y:S02]  /*0000*/  LDC R1, c[0x0][0x28] ;  /* 0x00000a00ff017b82 */ /* 0x000e240000000800 */
[----:B------:R-:W1:Y:S01]  /*0010*/  S2R R0, SR_TID.X ;  /* 0x0000000000007919 */ /* 0x000e620000002100 */
[----:B------:R-:W2:Y:S01]  /*0020*/  LDC.64 R10, c[0x0][0x210] ;  /* 0x00008400ff0a7b82 */ /* 0x000ea20000000a00 */
[----:B------:R-:W-:Y:S01]  /*0030*/  ULDC.64 UR6, c[0x0][0x220] ;  /* 0x0000880000067ab9 */ /* 0x000fe20000000a00 */
[----:B------:R-:W-:Y:S01]  /*0040*/  ULDC.64 UR4, c[0x0][0x208] ;  /* 0x0000820000047ab9 */ /* 0x000fe20000000a00 */
[----:B------:R-:W3:Y:S05]  /*0050*/  S2R R3, SR_CTAID.X ;  /* 0x0000000000037919 */ /* 0x000eea0000002500 */
[----:B------:R-:W4:Y:S08]  /*0060*/  LDC.64 R12, c[0x0][0x218] ;  /* 0x00008600ff0c7b82 */ /* 0x000f300000000a00 */
[----:B------:R-:W5:Y:S01]  /*0070*/  LDC.64 R6, c[0x0][0x228] ;  /* 0x00008a00ff067b82 */ /* 0x000f620000000a00 */
[----:B-1----:R-:W-:-:S05]  /*0080*/  IMAD.SHL.U32 R0, R0, 0x2, RZ ;  /* 0x0000000200007824 */ /* 0x002fca00078e00ff */
[----:B------:R-:W-:-:S05]  /*0090*/  LOP3.LUT R0, R0, 0x1fe, RZ, 0xc0, !PT ;  /* 0x000001fe00007812 */ /* 0x000fca00078ec0ff */
[----:B---3--:R-:W-:-:S04]  /*00a0*/  IMAD R0, R3, 0x200, R0 ;  /* 0x0000020003007824 */ /* 0x008fc800078e0200 */
[C---:B------:R-:W-:Y:S01]  /*00b0*/  IMAD.HI R2, R0.reuse, 0x2aaaaaab, RZ ;  /* 0x2aaaaaab00027827 */ /* 0x040fe200078e02ff */
[----:B------:R-:W-:-:S04]  /*00c0*/  ISETP.GE.AND P0, PT, R0, 0x168600, PT ;  /* 0x001686000000780c */ /* 0x000fc80003f06270 */
[----:B------:R-:W-:-:S04]  /*00d0*/  SHF.R.U32.HI R3, RZ, 0x1f, R2 ;  /* 0x0000001fff037819 */ /* 0x000fc80000011602 */
[----:B------:R-:W-:-:S05]  /*00e0*/  LEA.HI.SX32 R3, R2, R3, 0x1a ;  /* 0x0000000302037211 */ /* 0x000fca00078fd2ff */
[C---:B------:R-:W-:Y:S02]  /*00f0*/  IMAD R15, R3.reuse, -0x180, R0 ;  /* 0xfffffe80030f7824 */ /* 0x040fe400078e0200 */
[----:B------:R-:W-:Y:S02]  /*0100*/  IMAD R4, R3, 0xc0, RZ ;  /* 0x000000c003047824 */ /* 0x000fe400078e02ff */
[C---:B----4-:R-:W-:Y:S01]  /*0110*/  IMAD.WIDE R12, R15.reuse, 0x4, R12 ;  /* 0x000000040f0c7825 */ /* 0x050fe200078e020c */
[C---:B------:R-:W-:Y:S02]  /*0120*/  ISETP.GE.AND P1, PT, R15.reuse, 0xc0, PT ;  /* 0x000000c00f00780c */ /* 0x040fe40003f26270 */
[--C-:B------:R-:W-:Y:S01]  /*0130*/  SHF.R.S32.HI R8, RZ, 0x1f, R4.reuse ;  /* 0x0000001fff087819 */ /* 0x100fe20000011404 */
[----:B------:R-:W-:Y:S01]  /*0140*/  IMAD.IADD R3, R15, 0x1, R4 ;  /* 0x000000010f037824 */ /* 0x000fe200078e0204 */
[----:B------:R-:W-:Y:S02]  /*0150*/  ISETP.LT.AND P3, PT, R0, 0x168600, !P1 ;  /* 0x001686000000780c */ /* 0x000fe40004f61270 */
[----:B------:R-:W-:Y:S01]  /*0160*/  IADD3 R9, P2, R15, R4, RZ ;  /* 0x000000040f097210 */ /* 0x000fe20007f5e0ff */
[----:B--2---:R-:W-:Y:S01]  /*0170*/  IMAD.WIDE R10, R3, 0x4, R10 ;  /* 0x00000004030a7825 */ /* 0x004fe200078e020a */
[----:B------:R-:W-:-:S02]  /*0180*/  CS2R R2, SRZ ;  /* 0x0000000000027805 */ /* 0x000fc4000001ff00 */
[----:B------:R-:W-:Y:S02]  /*0190*/  CS2R R4, SRZ ;  /* 0x0000000000047805 */ /* 0x000fe4000001ff00 */
[C---:B------:R-:W-:Y:S02]  /*01a0*/  ISETP.GT.AND P4, PT, R15.reuse, 0xbf, !P0 ;  /* 0x000000bf0f00780c */ /* 0x040fe40004784270 */
[----:B------:R-:W-:Y:S02]  /*01b0*/  LEA.HI.X.SX32 R8, R15, R8, 0x1, P2 ;  /* 0x000000080f087211 */ /* 0x000fe400010f0eff */
[C---:B------:R-:W-:Y:S02]  /*01c0*/  LEA R16, P2, R9.reuse, UR6, 0x2 ;  /* 0x0000000609107c11 */ /* 0x040fe4000f8410ff */
[----:B------:R-:W-:Y:S01]  /*01d0*/  CS2R R18, SRZ ;  /* 0x0000000000127805 */ /* 0x000fe2000001ff00 */
[----:B------:R-:W2:Y:S01]  /*01e0*/  @P3 LDG.E.EL.64 R2, desc[UR4][R12.64] ;  /* 0x000000040c023981 */ /* 0x000ea2000c2e1b00 */
[----:B------:R-:W-:-:S02]  /*01f0*/  LEA.HI.X R17, R9, UR7, R8, 0x2, P2 ;  /* 0x0000000709117c11 */ /* 0x000fc400090f1408 */
[----:B------:R-:W-:Y:S01]  /*0200*/  CS2R R8, SRZ ;  /* 0x0000000000087805 */ /* 0x000fe2000001ff00 */
[----:B------:R-:W3:Y:S01]  /*0210*/  @P3 LDG.E.EL.64 R4, desc[UR4][R10.64] ;  /* 0x000000040a043981 */ /* 0x000ee2000c2e1b00 */
[----:B-----5:R-:W-:Y:S02]  /*0220*/  IMAD.WIDE R14, R15, 0x4, R6 ;  /* 0x000000040f0e7825 */ /* 0x020fe400078e0206 */
[----:B------:R-:W1:Y:S01]  /*0230*/  LDC.64 R6, c[0x0][0x230] ;  /* 0x00008c00ff067b82 */ /* 0x000e620000000a00 */
[----:B------:R-:W4:Y:S04]  /*0240*/  @P4 LDG.E.EL.64 R18, desc[UR4][R16.64+-0x300] ;  /* 0xfffd000410124981 */ /* 0x000f28000c2e1b00 */
[----:B------:R-:W5:Y:S01]  /*0250*/  @P4 LDG.E.EL.64 R8, desc[UR4][R14.64+-0x300] ;  /* 0xfffd00040e084981 */ /* 0x000f62000c2e1b00 */
[----:B-1----:R-:W-:Y:S01]  /*0260*/  IMAD.WIDE R6, R0, 0x4, R6 ;  /* 0x0000000400067825 */ /* 0x002fe200078e0206 */
[----:B--2---:R-:W-:-:S02]  /*0270*/  SEL R21, R2, RZ, P3 ;  /* 0x000000ff02157207 */ /* 0x004fc40001800000 */
[----:B---3--:R-:W-:Y:S02]  /*0280*/  SEL R4, R4, RZ, P3 ;  /* 0x000000ff04047207 */ /* 0x008fe40001800000 */
[----:B------:R-:W-:Y:S02]  /*0290*/  SEL R5, R5, RZ, P3 ;  /* 0x000000ff05057207 */ /* 0x000fe40001800000 */
[C---:B------:R-:W-:Y:S01]  /*02a0*/  FSETP.GEU.AND P2, PT, R4.reuse, -R21, PT ;  /* 0x800000150400720b */ /* 0x040fe20003f4e000 */
[----:B------:R-:W-:Y:S01]  /*02b0*/  FADD R2, R4, R21 ;  /* 0x0000001504027221 */ /* 0x000fe20000000000 */
[----:B------:R-:W-:Y:S02]  /*02c0*/  SEL R4, R3, RZ, P3 ;  /* 0x000000ff03047207 */ /* 0x000fe40001800000 */
[----:B----4-:R-:W-:Y:S02]  /*02d0*/  SEL R11, R18, RZ, P4 ;  /* 0x000000ff120b7207 */ /* 0x010fe40002000000 */
[----:B------:R-:W-:-:S02]  /*02e0*/  SEL R10, R19, RZ, P4 ;  /* 0x000000ff130a7207 */ /* 0x000fc40002000000 */
[----:B-----5:R-:W-:Y:S02]  /*02f0*/  SEL R9, R9, RZ, P4 ;  /* 0x000000ff09097207 */ /* 0x020fe40002000000 */
[----:B------:R-:W-:Y:S01]  /*0300*/  SEL R8, R8, RZ, P4 ;  /* 0x000000ff08087207 */ /* 0x000fe20002000000 */
[----:B------:R-:W-:Y:S01]  /*0310*/  FADD R3, R5, R4 ;  /* 0x0000000405037221 */ /* 0x000fe20000000000 */
[C---:B------:R-:W-:Y:S01]  /*0320*/  FSETP.GEU.AND P3, PT, R10.reuse, -R9, PT ;  /* 0x800000090a00720b */ /* 0x040fe20003f6e000 */
[----:B------:R-:W-:Y:S01]  /*0330*/  FADD R9, R10, R9 ;  /* 0x000000090a097221 */ /* 0x000fe20000000000 */
[C---:B------:R-:W-:Y:S01]  /*0340*/  FSETP.GEU.AND P4, PT, R11.reuse, -R8, PT ;  /* 0x800000080b00720b */ /* 0x040fe20003f8e000 */
[----:B------:R-:W-:Y:S01]  /*0350*/  FADD R8, R11, R8 ;  /* 0x000000080b087221 */ /* 0x000fe20000000000 */
[----:B------:R-:W-:Y:S02]  /*0360*/  FSETP.GEU.AND P5, PT, R5, -R4, PT ;  /* 0x800000040500720b */ /* 0x000fe40003fae000 */
[----:B------:R-:W-:-:S02]  /*0370*/  FSEL R2, R2, RZ, P2 ;  /* 0x000000ff02027208 */ /* 0x000fc40001000000 */
[----:B------:R-:W-:Y:S02]  /*0380*/  FSEL R3, R3, RZ, P5 ;  /* 0x000000ff03037208 */ /* 0x000fe40002800000 */
[----:B------:R-:W-:Y:S02]  /*0390*/  @P1 FSEL R2, R8, RZ, P4 ;  /* 0x000000ff08021208 */ /* 0x000fe40002000000 */
[----:B------:R-:W-:Y:S01]  /*03a0*/  @P1 FSEL R3, R9, RZ, P3 ;  /* 0x000000ff09031208 */ /* 0x000fe20001800000 */
[----:B------:R-:W-:Y:S06]  /*03b0*/  @P0 EXIT ;  /* 0x000000000000094d */ /* 0x000fec0003800000 */
[----:B------:R-:W-:Y:S01]  /*03c0*/  STG.E.64 desc[UR4][R6.64], R2 ;  /* 0x0000000206007986 */ /* 0x000fe2000c101b04 */
[----:B------:R-:W-:Y:S05]  /*03d0*/  EXIT ;  /* 0x000000000000794d */ /* 0x000fea0003800000 */
.L_x_0:
[----:B------:R-:W-:-:S00]  /*03e0*/  BRA `(.L_x_0) ;  /* 0xfffffffc00fc7947 */ /* 0x000fc0000383ffff */
[----:B------:R-:W-:-:S00]  /*03f0*/  NOP ;  /* 0x0000000000007918 */ /* 0x000fc00000000000 */
        /* <DEDUP_REMOVED lines=8> */
.L_x_1:


//--------------------- .nv.constant0.triton_poi_fused_cat_20 --------------------------
	.section	.nv.constant0.triton_poi_fused_cat_20,"a",@progbits
	.sectionflags	@""
	.align	4
.nv.constant0.triton_poi_fused_cat_20:
	.zero		572
